	.headerflags	@"EF_CUDA_TEXMODE_UNIFIED EF_CUDA_64BIT_ADDRESS EF_CUDA_ACCELERATORS EF_CUDA_SM90 EF_CUDA_VIRTUAL_SM(EF_CUDA_SM90)"
	.elftype	@"ET_EXEC"


//--------------------- .nv.info                  --------------------------
	.section	.nv.info,"",@"SHT_CUDA_INFO"
	.align	4


	//----- nvinfo : EIATTR_REGCOUNT
	.align		4
        /*0000*/ 	.byte	0x04, 0x2f
        /*0002*/ 	.short	(.L_1 - .L_0)
	.align		4
.L_0:
        /*0004*/ 	.word	index@(triton_poi_fused_convolution_21)
        /*0008*/ 	.word	0x0000000c


	//----- nvinfo : EIATTR_MIN_STACK_SIZE
	.align		4
.L_1:
        /*000c*/ 	.byte	0x04, 0x12
        /*000e*/ 	.short	(.L_3 - .L_2)
	.align		4
.L_2:
        /*0010*/ 	.word	index@(triton_poi_fused_convolution_21)
        /*0014*/ 	.word	0x00000000


	//----- nvinfo : EIATTR_FRAME_SIZE
	.align		4
.L_3:
        /*0018*/ 	.byte	0x04, 0x11
        /*001a*/ 	.short	(.L_5 - .L_4)
	.align		4
.L_4:
        /*001c*/ 	.word	index@(triton_poi_fused_convolution_21)
        /*0020*/ 	.word	0x00000000


	//----- nvinfo : EIATTR_MIN_STACK_SIZE
	.align		4
.L_5:
        /*0024*/ 	.byte	0x04, 0x12
        /*0026*/ 	.short	(.L_7 - .L_6)
	.align		4
.L_6:
        /*0028*/ 	.word	index@(triton_poi_fused_convolution_21)
        /*002c*/ 	.word	0x00000000
.L_7:


//--------------------- .nv.info.triton_poi_fused_convolution_21 --------------------------
	.section	.nv.info.triton_poi_fused_convolution_21,"",@"SHT_CUDA_INFO"
	.sectionflags	@""
	.align	4


	//----- nvinfo : EIATTR_CUDA_API_VERSION
	.align		4
        /*0000*/ 	.byte	0x04, 0x37
        /*0002*/ 	.short	(.L_9 - .L_8)
.L_8:
        /*0004*/ 	.word	0x0000007c


	//----- nvinfo : EIATTR_KPARAM_INFO
	.align		4
.L_9:
        /*0008*/ 	.byte	0x04, 0x17
        /*000a*/ 	.short	(.L_11 - .L_10)
.L_10:
        /*000c*/ 	.word	0x00000000
        /*0010*/ 	.short	0x0002
        /*0012*/ 	.short	0x0010
        /*0014*/ 	.byte	0x00, 0xf0, 0x11, 0x00


	//----- nvinfo : EIATTR_KPARAM_INFO
	.align		4
.L_11:
        /*0018*/ 	.byte	0x04, 0x17
        /*001a*/ 	.short	(.L_13 - .L_12)
.L_12:
        /*001c*/ 	.word	0x00000000
        /*0020*/ 	.short	0x0001
        /*0022*/ 	.short	0x0008
        /*0024*/ 	.byte	0x00, 0xf4, 0x21, 0x00


	//----- nvinfo : EIATTR_KPARAM_INFO
	.align		4
.L_13:
        /*0028*/ 	.byte	0x04, 0x17
        /*002a*/ 	.short	(.L_15 - .L_14)
.L_14:
        /*002c*/ 	.word	0x00000000
        /*0030*/ 	.short	0x0000
        /*0032*/ 	.short	0x0000
        /*0034*/ 	.byte	0x00, 0xf4, 0x21, 0x00


	//----- nvinfo : EIATTR_SPARSE_MMA_MASK
	.align		4
.L_15:
        /*0038*/ 	.byte	0x03, 0x50
        /*003a*/ 	.short	0x0000


	//----- nvinfo : EIATTR_MAXREG_COUNT
	.align		4
        /*003c*/ 	.byte	0x03, 0x1b
        /*003e*/ 	.short	0x00ff


	//----- nvinfo : EIATTR_EXIT_INSTR_OFFSETS
	.align		4
        /*0040*/ 	.byte	0x04, 0x1c
        /*0042*/ 	.short	(.L_17 - .L_16)


	//   ....[0]....
.L_16:
        /*0044*/ 	.word	0x00000120


	//----- nvinfo : EIATTR_REQNTID
	.align		4
.L_17:
        /*0048*/ 	.byte	0x04, 0x10
        /*004a*/ 	.short	(.L_19 - .L_18)
.L_18:
        /*004c*/ 	.word	0x00000080
        /*0050*/ 	.word	0x00000001
        /*0054*/ 	.word	0x00000001


	//----- nvinfo : EIATTR_CBANK_PARAM_SIZE
	.align		4
.L_19:
        /*0058*/ 	.byte	0x03, 0x19
        /*005a*/ 	.short	0x0014


	//----- nvinfo : EIATTR_PARAM_CBANK
	.align		4
        /*005c*/ 	.byte	0x04, 0x0a
        /*005e*/ 	.short	(.L_21 - .L_20)
	.align		4
.L_20:
        /*0060*/ 	.word	index@(.nv.constant0.triton_poi_fused_convolution_21)
        /*0064*/ 	.short	0x0210
        /*0066*/ 	.short	0x0014


	//----- nvinfo : EIATTR_SW_WAR
	.align		4
.L_21:
        /*0068*/ 	.byte	0x04, 0x36
        /*006a*/ 	.short	(.L_23 - .L_22)
.L_22:
        /*006c*/ 	.word	0x00000008
.L_23:


//--------------------- .nv.callgraph             --------------------------
	.section	.nv.callgraph,"",@"SHT_CUDA_CALLGRAPH"
	.align	4
	.sectionentsize	8
	.align		4
        /*0000*/ 	.word	0x00000000
	.align		4
        /*0004*/ 	.word	0xffffffff
	.align		4
        /*0008*/ 	.word	0x00000000
	.align		4
        /*000c*/ 	.word	0xfffffffe
	.align		4
        /*0010*/ 	.word	0x00000000
	.align		4
        /*0014*/ 	.word	0xfffffffd
	.align		4
        /*0018*/ 	.word	0x00000000
	.align		4
        /*001c*/ 	.word	0xfffffffc


//--------------------- .text.triton_poi_fused_convolution_21 --------------------------
	.section	.text.triton_poi_fused_convolution_21,"ax",@progbits
	.align	128
        .global         triton_poi_fused_convolution_21
        .type           triton_poi_fused_convolution_21,@function
        .size           triton_poi_fused_convolution_21,(.L_x_1 - triton_poi_fused_convolution_21)
        .other          triton_poi_fused_convolution_21,@"STO_CUDA_ENTRY STV_DEFAULT"
triton_poi_fused_convolution_21:
.text.triton_poi_fused_convolution_21:
[----:B------:R-:W-:Y:S01]  /*0000*/  LDC R1, c[0x0][0x28] ;  /* 0x00000a00ff017b82 */ /* 0x000fe20000000800 */
[----:B------:R-:W1:Y:S07]  /*0010*/  S2R R0, SR_TID.X ;  /* 0x0000000000007919 */ /* 0x000e6e0000002100 */
[----:B------:R-:W2:Y:S01]  /*0020*/  LDC.64 R4, c[0x0][0x218] ;  /* 0x00008600ff047b82 */ /* 0x000ea20000000a00 */
[----:B------:R-:W-:Y:S01]  /*0030*/  ULDC.64 UR4, c[0x0][0x208] ;  /* 0x0000820000047ab9 */ /* 0x000fe20000000a00 */
[----:B------:R-:W3:Y:S06]  /*0040*/  S2R R7, SR_CTAID.X ;  /* 0x0000000000077919 */ /* 0x000eec0000002500 */
[----:B------:R-:W4:Y:S01]  /*0050*/  LDC.64 R2, c[0x0][0x210] ;  /* 0x00008400ff027b82 */ /* 0x000f220000000a00 */
[----:B-1----:R-:W-:-:S04]  /*0060*/  LOP3.LUT R0, R0, 0x7f, RZ, 0xc0, !PT ;  /* 0x0000007f00007812 */ /* 0x002fc800078ec0ff */
[----:B---3--:R-:W-:-:S05]  /*0070*/  LEA R7, R7, R0, 0x7 ;  /* 0x0000000007077211 */ /* 0x008fca00078e38ff */
[----:B------:R-:W-:-:S04]  /*0080*/  IMAD.HI R0, R7, 0x2aaaaaab, RZ ;  /* 0x2aaaaaab07007827 */ /* 0x000fc800078e02ff */
[----:B----4-:R-:W-:Y:S01]  /*0090*/  IMAD.WIDE R2, R7, 0x4, R2 ;  /* 0x0000000407027825 */ /* 0x010fe200078e0202 */
[----:B------:R-:W-:-:S04]  /*00a0*/  SHF.R.U32.HI R9, RZ, 0x1f, R0 ;  /* 0x0000001fff097819 */ /* 0x000fc80000011600 */
[----:B------:R-:W-:-:S05]  /*00b0*/  LEA.HI R0, R0, R9, RZ, 0x1a ;  /* 0x0000000900007211 */ /* 0x000fca00078fd0ff */
[----:B------:R-:W-:Y:S02]  /*00c0*/  IMAD R9, R0, -0x180, R7 ;  /* 0xfffffe8000097824 */ /* 0x000fe400078e0207 */
[----:B------:R-:W3:Y:S02]  /*00d0*/  LDG.E R0, desc[UR4][R2.64] ;  /* 0x0000000402007981 */ /* 0x000ee4000c1e1900 */
[----:B--2---:R-:W-:-:S06]  /*00e0*/  IMAD.WIDE R4, R9, 0x4, R4 ;  /* 0x0000000409047825 */ /* 0x004fcc00078e0204 */
[----:B------:R-:W3:Y:S02]  /*00f0*/  LDG.E.EL R5, desc[UR4][R4.64] ;  /* 0x0000000404057981 */ /* 0x000ee4000c2e1900 */
[----:B---3--:R-:W-:-:S05]  /*0100*/  FADD R7, R0, R5 ;  /* 0x0000000500077221 */ /* 0x008fca0000000000 */
[----:B------:R-:W-:Y:S01]  /*0110*/  STG.E desc[UR4][R2.64], R7 ;  /* 0x0000000702007986 */ /* 0x000fe2000c101904 */
[----:B------:R-:W-:Y:S05]  /*0120*/  EXIT ;  /* 0x000000000000794d */ /* 0x000fea0003800000 */
.L_x_0:
[----:B------:R-:W-:-:S00]  /*0130*/  BRA `(.L_x_0) ;  /* 0xfffffffc00fc7947 */ /* 0x000fc0000383ffff */
[----:B------:R-:W-:-:S00]  /*0140*/  NOP ;  /* 0x0000000000007918 */ /* 0x000fc00000000000 */
        /* <DEDUP_REMOVED lines=11> */
.L_x_1:


//--------------------- .nv.constant0.triton_poi_fused_convolution_21 --------------------------
	.section	.nv.constant0.triton_poi_fused_convolution_21,"a",@progbits
	.sectionflags	@""
	.align	4
.nv.constant0.triton_poi_fused_convolution_21:
	.zero		548
